//
// Generated by NVIDIA NVVM Compiler
//
// Compiler Build ID: CL-36424714
// Cuda compilation tools, release 13.0, V13.0.88
// Based on NVVM 20.0.0
//

.version 9.0
.target sm_100
.address_size 64

	// .globl	_Z8sum_cudaiiPf

.visible .entry _Z8sum_cudaiiPf(
	.param .u32 _Z8sum_cudaiiPf_param_0,
	.param .u32 _Z8sum_cudaiiPf_param_1,
	.param .u64 .ptr .align 1 _Z8sum_cudaiiPf_param_2
)
{
	.reg .pred 	%p<3>;
	.reg .b32 	%r<9>;
	.reg .b32 	%f<4>;
	.reg .b64 	%rd<19>;

	ld.param.u32 	%r1, [_Z8sum_cudaiiPf_param_0];
	ld.param.s32 	%rd4, [_Z8sum_cudaiiPf_param_1];
	ld.param.u64 	%rd8, [_Z8sum_cudaiiPf_param_2];
	mov.b32 	%r2, 1;
	shl.b32 	%r3, %r2, %r1;
	cvt.s64.s32 	%rd1, %r3;
	mul.wide.s32 	%rd9, %r3, 2;
	mov.u32 	%r4, %ctaid.x;
	mov.u32 	%r5, %ntid.x;
	mov.u32 	%r6, %tid.x;
	mad.lo.s32 	%r7, %r4, %r5, %r6;
	cvt.u64.u32 	%rd10, %r7;
	mul.lo.s64 	%rd18, %rd9, %rd10;
	mov.u32 	%r8, %nctaid.x;
	mul.wide.u32 	%rd11, %r8, %r5;
	mul.lo.s64 	%rd3, %rd11, %rd9;
	add.s64 	%rd12, %rd18, %rd1;
	setp.ge.u64 	%p1, %rd12, %rd4;
	@%p1 bra 	$L__BB0_3;
	cvta.to.global.u64 	%rd5, %rd8;
$L__BB0_2:
	shl.b64 	%rd13, %rd18, 2;
	add.s64 	%rd14, %rd5, %rd13;
	ld.global.f32 	%f1, [%rd14];
	shl.b64 	%rd15, %rd1, 2;
	add.s64 	%rd16, %rd14, %rd15;
	ld.global.f32 	%f2, [%rd16];
	add.f32 	%f3, %f1, %f2;
	st.global.f32 	[%rd14], %f3;
	add.s64 	%rd18, %rd18, %rd3;
	add.s64 	%rd17, %rd18, %rd1;
	setp.lt.u64 	%p2, %rd17, %rd4;
	@%p2 bra 	$L__BB0_2;
$L__BB0_3:
	ret;

}


// ===== COMPILED SASS (sm_100) =====

	.target	sm_100

	.elftype	@"ET_EXEC"


//--------------------- .note.nv.tkinfo           --------------------------
	.section	.note.nv.tkinfo,"",@"SHT_NOTE"
	.sectionflags	@"SHF_NOTE_NV_TKINFO"
	.tkinfo
        /*0018*/ 	.word	0x00000002
        /*0030*/ 	.string	""
        /*0030*/ 	.string	"ptxas"
        /*0030*/ 	.string	"Cuda compilation tools, release 13.0, V13.0.88"
        /*0030*/ 	.string	"Build cuda_13.0.r13.0/compiler.36424714_0"
        /*0030*/ 	.string	"-arch sm_100 -m 64 "



//--------------------- .note.nv.cuinfo           --------------------------
	.section	.note.nv.cuinfo,"",@"SHT_NOTE"
	.sectionflags	@"SHF_NOTE_NV_CUINFO"
        /*0018*/ 	.short	0x0002
        /*001a*/ 	.short	0x0064
        /*001c*/ 	.short	0x0082
	.zero		2


//--------------------- .nv.info                  --------------------------
	.section	.nv.info,"",@"SHT_CUDA_INFO"
	.align	4


	//----- nvinfo : EIATTR_REGCOUNT
	.align		4
        /*0000*/ 	.byte	0x04, 0x2f
        /*0002*/ 	.short	(.L_1 - .L_0)
	.align		4
.L_0:
        /*0004*/ 	.word	index@(_Z8sum_cudaiiPf)
        /*0008*/ 	.word	0x00000012


	//----- nvinfo : EIATTR_FRAME_SIZE
	.align		4
.L_1:
        /*000c*/ 	.byte	0x04, 0x11
        /*000e*/ 	.short	(.L_3 - .L_2)
	.align		4
.L_2:
        /*0010*/ 	.word	index@(_Z8sum_cudaiiPf)
        /*0014*/ 	.word	0x00000000


	//----- nvinfo : EIATTR_MIN_STACK_SIZE
	.align		4
.L_3:
        /*0018*/ 	.byte	0x04, 0x12
        /*001a*/ 	.short	(.L_5 - .L_4)
	.align		4
.L_4:
        /*001c*/ 	.word	index@(_Z8sum_cudaiiPf)
        /*0020*/ 	.word	0x00000000
.L_5:


//--------------------- .nv.compat                --------------------------
	.section	.nv.compat,"",@"SHT_CUDA_COMPAT_INFO"
	.align	4
        /*0000*/ 	.byte	0x02, 0x09, 0x00, 0x00, 0x02, 0x02, 0x01, 0x00, 0x02, 0x05, 0x05, 0x00, 0x03, 0x07, 0x01, 0x01
        /*0010*/ 	.byte	0x02, 0x03, 0x00, 0x00, 0x02, 0x06, 0x01, 0x00, 0x04, 0x0b, 0x08, 0x00, 0x09, 0x00, 0x00, 0x00
        /*0020*/ 	.byte	0x00, 0x00, 0x00, 0x00


//--------------------- .nv.info._Z8sum_cudaiiPf  --------------------------
	.section	.nv.info._Z8sum_cudaiiPf,"",@"SHT_CUDA_INFO"
	.sectionflags	@""
	.align	4


	//----- nvinfo : EIATTR_CUDA_API_VERSION
	.align		4
        /*0000*/ 	.byte	0x04, 0x37
        /*0002*/ 	.short	(.L_7 - .L_6)
.L_6:
        /*0004*/ 	.word	0x00000082


	//----- nvinfo : EIATTR_KPARAM_INFO
	.align		4
.L_7:
        /*0008*/ 	.byte	0x04, 0x17
        /*000a*/ 	.short	(.L_9 - .L_8)
.L_8:
        /*000c*/ 	.word	0x00000000
        /*0010*/ 	.short	0x0002
        /*0012*/ 	.short	0x0008
        /*0014*/ 	.byte	0x00, 0xf5, 0x21, 0x00


	//----- nvinfo : EIATTR_KPARAM_INFO
	.align		4
.L_9:
        /*0018*/ 	.byte	0x04, 0x17
        /*001a*/ 	.short	(.L_11 - .L_10)
.L_10:
        /*001c*/ 	.word	0x00000000
        /*0020*/ 	.short	0x0001
        /*0022*/ 	.short	0x0004
        /*0024*/ 	.byte	0x00, 0xf0, 0x11, 0x00


	//----- nvinfo : EIATTR_KPARAM_INFO
	.align		4
.L_11:
        /*0028*/ 	.byte	0x04, 0x17
        /*002a*/ 	.short	(.L_13 - .L_12)
.L_12:
        /*002c*/ 	.word	0x00000000
        /*0030*/ 	.short	0x0000
        /*0032*/ 	.short	0x0000
        /*0034*/ 	.byte	0x00, 0xf0, 0x11, 0x00


	//----- nvinfo : EIATTR_SPARSE_MMA_MASK
	.align		4
.L_13:
        /*0038*/ 	.byte	0x03, 0x50
        /*003a*/ 	.short	0x0000


	//----- nvinfo : EIATTR_MAXREG_COUNT
	.align		4
        /*003c*/ 	.byte	0x03, 0x1b
        /*003e*/ 	.short	0x00ff


	//----- nvinfo : EIATTR_MERCURY_ISA_VERSION
	.align		4
        /*0040*/ 	.byte	0x03, 0x5f
        /*0042*/ 	.short	0x0101


	//----- nvinfo : EIATTR_VRC_CTA_INIT_COUNT
	.align		4
        /*0044*/ 	.byte	0x02, 0x4a
	.zero		1
	.zero		1


	//----- nvinfo : EIATTR_EXIT_INSTR_OFFSETS
	.align		4
        /*0048*/ 	.byte	0x04, 0x1c
        /*004a*/ 	.short	(.L_15 - .L_14)


	//   ....[0]....
.L_14:
        /*004c*/ 	.word	0x00000140


	//   ....[1]....
        /*0050*/ 	.word	0x000002b0


	//----- nvinfo : EIATTR_CRS_STACK_SIZE
	.align		4
.L_15:
        /*0054*/ 	.byte	0x04, 0x1e
        /*0056*/ 	.short	(.L_17 - .L_16)
.L_16:
        /*0058*/ 	.word	0x00000000


	//----- nvinfo : EIATTR_CBANK_PARAM_SIZE
	.align		4
.L_17:
        /*005c*/ 	.byte	0x03, 0x19
        /*005e*/ 	.short	0x0010


	//----- nvinfo : EIATTR_PARAM_CBANK
	.align		4
        /*0060*/ 	.byte	0x04, 0x0a
        /*0062*/ 	.short	(.L_19 - .L_18)
	.align		4
.L_18:
        /*0064*/ 	.word	index@(.nv.constant0._Z8sum_cudaiiPf)
        /*0068*/ 	.short	0x0380
        /*006a*/ 	.short	0x0010


	//----- nvinfo : EIATTR_SW_WAR
	.align		4
.L_19:
        /*006c*/ 	.byte	0x04, 0x36
        /*006e*/ 	.short	(.L_21 - .L_20)
.L_20:
        /*0070*/ 	.word	0x00000008
.L_21:


//--------------------- .nv.callgraph             --------------------------
	.section	.nv.callgraph,"",@"SHT_CUDA_CALLGRAPH"
	.align	4
	.sectionentsize	8
	.align		4
        /*0000*/ 	.word	0x00000000
	.align		4
        /*0004*/ 	.word	0xffffffff
	.align		4
        /*0008*/ 	.word	0x00000000
	.align		4
        /*000c*/ 	.word	0xfffffffe
	.align		4
        /*0010*/ 	.word	0x00000000
	.align		4
        /*0014*/ 	.word	0xfffffffd
	.align		4
        /*0018*/ 	.word	0x00000000
	.align		4
        /*001c*/ 	.word	0xfffffffc


//--------------------- .text._Z8sum_cudaiiPf     --------------------------
	.section	.text._Z8sum_cudaiiPf,"ax",@progbits
	.align	128
        .global         _Z8sum_cudaiiPf
        .type           _Z8sum_cudaiiPf,@function
        .size           _Z8sum_cudaiiPf,(.L_x_2 - _Z8sum_cudaiiPf)
        .other          _Z8sum_cudaiiPf,@"STO_CUDA_ENTRY STV_DEFAULT"
_Z8sum_cudaiiPf:
.text._Z8sum_cudaiiPf:
[----:B------:R-:W-:Y:S01]  /*0000*/  LDC R1, c[0x0][0x37c] ;  /* 0x0000df00ff017b82 */ /* 0x000fe20000000800 */
[----:B------:R-:W0:Y:S01]  /*0010*/  S2R R3, SR_TID.X ;  /* 0x0000000000037919 */ /* 0x000e220000002100 */
[----:B------:R-:W1:Y:S06]  /*0020*/  LDCU.64 UR6, c[0x0][0x380] ;  /* 0x00007000ff0677ac */ /* 0x000e6c0008000a00 */
[----:B------:R-:W0:Y:S01]  /*0030*/  S2UR UR4, SR_CTAID.X ;  /* 0x00000000000479c3 */ /* 0x000e220000002500 */
[----:B------:R-:W-:-:S07]  /*0040*/  IMAD.MOV.U32 R0, RZ, RZ, 0x1 ;  /* 0x00000001ff007424 */ /* 0x000fce00078e00ff */
[----:B------:R-:W0:Y:S01]  /*0050*/  LDC R8, c[0x0][0x360] ;  /* 0x0000d800ff087b82 */ /* 0x000e220000000800 */
[----:B-1----:R-:W-:Y:S01]  /*0060*/  SHF.L.U32 R0, R0, UR6, RZ ;  /* 0x0000000600007c19 */ /* 0x002fe200080006ff */
[----:B------:R-:W-:-:S03]  /*0070*/  USHF.R.S32.HI UR6, URZ, 0x1f, UR7 ;  /* 0x0000001fff067899 */ /* 0x000fc60008011407 */
[----:B------:R-:W-:Y:S01]  /*0080*/  SHF.R.S32.HI R5, RZ, 0x1f, R0 ;  /* 0x0000001fff057819 */ /* 0x000fe20000011400 */
[----:B------:R-:W-:-:S04]  /*0090*/  IMAD.WIDE R6, R0, 0x2, RZ ;  /* 0x0000000200067825 */ /* 0x000fc800078e02ff */
[----:B0-----:R-:W-:Y:S01]  /*00a0*/  IMAD R3, R8, UR4, R3 ;  /* 0x0000000408037c24 */ /* 0x001fe2000f8e0203 */
[----:B------:R-:W0:Y:S03]  /*00b0*/  LDCU UR4, c[0x0][0x370] ;  /* 0x00006e00ff0477ac */ /* 0x000e260008000800 */
[----:B------:R-:W-:-:S04]  /*00c0*/  IMAD.WIDE.U32 R10, R6, R3, RZ ;  /* 0x00000003060a7225 */ /* 0x000fc800078e00ff */
[----:B------:R-:W-:Y:S01]  /*00d0*/  IMAD R3, R7, R3, RZ ;  /* 0x0000000307037224 */ /* 0x000fe200078e02ff */
[----:B------:R-:W-:-:S03]  /*00e0*/  IADD3 R2, P1, PT, R0, R10, RZ ;  /* 0x0000000a00027210 */ /* 0x000fc60007f3e0ff */
[----:B------:R-:W-:Y:S01]  /*00f0*/  IMAD.IADD R12, R11, 0x1, R3 ;  /* 0x000000010b0c7824 */ /* 0x000fe200078e0203 */
[----:B------:R-:W-:-:S04]  /*0100*/  ISETP.GE.U32.AND P0, PT, R2, UR7, PT ;  /* 0x0000000702007c0c */ /* 0x000fc8000bf06070 */
[----:B------:R-:W-:Y:S01]  /*0110*/  IADD3.X R2, PT, PT, R5, R12, RZ, P1, !PT ;  /* 0x0000000c05027210 */ /* 0x000fe20000ffe4ff */
[----:B0-----:R-:W-:-:S03]  /*0120*/  IMAD.WIDE.U32 R8, R8, UR4, RZ ;  /* 0x0000000408087c25 */ /* 0x001fc6000f8e00ff */
[----:B------:R-:W-:-:S13]  /*0130*/  ISETP.GE.U32.AND.EX P0, PT, R2, UR6, PT, P0 ;  /* 0x0000000602007c0c */ /* 0x000fda000bf06100 */
[----:B------:R-:W-:Y:S05]  /*0140*/  @P0 EXIT ;  /* 0x000000000000094d */ /* 0x000fea0003800000 */
[-C--:B------:R-:W-:Y:S01]  /*0150*/  IMAD R9, R9, R6.reuse, RZ ;  /* 0x0000000609097224 */ /* 0x080fe200078e02ff */
[----:B------:R-:W-:Y:S01]  /*0160*/  SHF.L.U64.HI R13, R0, 0x2, R5 ;  /* 0x00000002000d7819 */ /* 0x000fe20000010205 */
[----:B------:R-:W-:Y:S01]  /*0170*/  IMAD.WIDE.U32 R2, R8, R6, RZ ;  /* 0x0000000608027225 */ /* 0x000fe200078e00ff */
[----:B------:R-:W0:Y:S03]  /*0180*/  LDCU.64 UR4, c[0x0][0x358] ;  /* 0x00006b00ff0477ac */ /* 0x000e260008000a00 */
[----:B------:R-:W-:Y:S01]  /*0190*/  IMAD R9, R7, R8, R9 ;  /* 0x0000000807097224 */ /* 0x000fe200078e0209 */
[----:B------:R-:W1:Y:S03]  /*01a0*/  LDCU.64 UR8, c[0x0][0x388] ;  /* 0x00007100ff0877ac */ /* 0x000e660008000a00 */
[----:B------:R-:W-:-:S07]  /*01b0*/  IMAD.IADD R15, R3, 0x1, R9 ;  /* 0x00000001030f7824 */ /* 0x000fce00078e0209 */
.L_x_0:
[----:B-1----:R-:W-:-:S04]  /*01c0*/  LEA R6, P0, R10, UR8, 0x2 ;  /* 0x000000080a067c11 */ /* 0x002fc8000f8010ff */
[----:B------:R-:W-:Y:S02]  /*01d0*/  LEA.HI.X R7, R10, UR9, R12, 0x2, P0 ;  /* 0x000000090a077c11 */ /* 0x000fe400080f140c */
[----:B------:R-:W-:-:S03]  /*01e0*/  LEA R8, P0, R0, R6, 0x2 ;  /* 0x0000000600087211 */ /* 0x000fc600078010ff */
[----:B0-----:R-:W2:Y:S01]  /*01f0*/  LDG.E R4, desc[UR4][R6.64] ;  /* 0x0000000406047981 */ /* 0x001ea2000c1e1900 */
[----:B------:R-:W-:-:S06]  /*0200*/  IADD3.X R9, PT, PT, R13, R7, RZ, P0, !PT ;  /* 0x000000070d097210 */ /* 0x000fcc00007fe4ff */
[----:B------:R-:W2:Y:S01]  /*0210*/  LDG.E R9, desc[UR4][R8.64] ;  /* 0x0000000408097981 */ /* 0x000ea2000c1e1900 */
[----:B------:R-:W-:-:S05]  /*0220*/  IADD3 R10, P0, PT, R10, R2, RZ ;  /* 0x000000020a0a7210 */ /* 0x000fca0007f1e0ff */
[----:B------:R-:W-:Y:S02]  /*0230*/  IMAD.X R12, R12, 0x1, R15, P0 ;  /* 0x000000010c0c7824 */ /* 0x000fe400000e060f */
[----:B--2---:R-:W-:Y:S01]  /*0240*/  FADD R11, R4, R9 ;  /* 0x00000009040b7221 */ /* 0x004fe20000000000 */
[----:B------:R-:W-:-:S04]  /*0250*/  IADD3 R4, P1, PT, R0, R10, RZ ;  /* 0x0000000a00047210 */ /* 0x000fc80007f3e0ff */
[----:B------:R2:W-:Y:S01]  /*0260*/  STG.E desc[UR4][R6.64], R11 ;  /* 0x0000000b06007986 */ /* 0x0005e2000c101904 */
[----:B------:R-:W-:Y:S02]  /*0270*/  ISETP.GE.U32.AND P0, PT, R4, UR7, PT ;  /* 0x0000000704007c0c */ /* 0x000fe4000bf06070 */
[----:B------:R-:W-:-:S04]  /*0280*/  IADD3.X R4, PT, PT, R5, R12, RZ, P1, !PT ;  /* 0x0000000c05047210 */ /* 0x000fc80000ffe4ff */
[----:B------:R-:W-:-:S13]  /*0290*/  ISETP.GE.U32.AND.EX P0, PT, R4, UR6, PT, P0 ;  /* 0x0000000604007c0c */ /* 0x000fda000bf06100 */
[----:B--2---:R-:W-:Y:S05]  /*02a0*/  @!P0 BRA `(.L_x_0) ;  /* 0xfffffffc00c48947 */ /* 0x004fea000383ffff */
[----:B------:R-:W-:Y:S05]  /*02b0*/  EXIT ;  /* 0x000000000000794d */ /* 0x000fea0003800000 */
.L_x_1:
[----:B------:R-:W-:-:S00]  /*02c0*/  BRA `(.L_x_1) ;  /* 0xfffffffc00fc7947 */ /* 0x000fc0000383ffff */
[----:B------:R-:W-:-:S00]  /*02d0*/  NOP ;  /* 0x0000000000007918 */ /* 0x000fc00000000000 */
        /* <DEDUP_REMOVED lines=10> */
.L_x_2:


//--------------------- .nv.shared.reserved.0     --------------------------
	.section	.nv.shared.reserved.0,"aw",@nobits
	.weak		__nv_reservedSMEM_offset_0_alias
	.size		__nv_reservedSMEM_offset_0_alias, 0, 64
	.other		__nv_reservedSMEM_offset_0_alias,@"STO_CUDA_RESERVED_SHARED STV_DEFAULT"
__nv_reservedSMEM_offset_0_alias:
	.zero		0
	.zero		64


//--------------------- .nv.constant0._Z8sum_cudaiiPf --------------------------
	.section	.nv.constant0._Z8sum_cudaiiPf,"a",@progbits
	.sectionflags	@""
	.align	4
.nv.constant0._Z8sum_cudaiiPf:
	.zero		912


//--------------------- SYMBOLS --------------------------

	.type		.nv.reservedSmem.offset0,@object
	.size		.nv.reservedSmem.offset0,0x4
